	.headerflags	@"EF_CUDA_TEXMODE_UNIFIED EF_CUDA_64BIT_ADDRESS EF_CUDA_ACCELERATORS EF_CUDA_SM90 EF_CUDA_VIRTUAL_SM(EF_CUDA_SM90)"
	.elftype	@"ET_EXEC"


//--------------------- .nv.info                  --------------------------
	.section	.nv.info,"",@"SHT_CUDA_INFO"
	.align	4


	//----- nvinfo : EIATTR_REGCOUNT
	.align		4
        /*0000*/ 	.byte	0x04, 0x2f
        /*0002*/ 	.short	(.L_2 - .L_1)
	.align		4
.L_1:
        /*0004*/ 	.word	index@(triton_poi_fused_log_mul_neg_new_ones_sum_view_2)
        /*0008*/ 	.word	0x00000013


	//----- nvinfo : EIATTR_MIN_STACK_SIZE
	.align		4
.L_2:
        /*000c*/ 	.byte	0x04, 0x12
        /*000e*/ 	.short	(.L_4 - .L_3)
	.align		4
.L_3:
        /*0010*/ 	.word	index@(triton_poi_fused_log_mul_neg_new_ones_sum_view_2)
        /*0014*/ 	.word	0x00000000


	//----- nvinfo : EIATTR_FRAME_SIZE
	.align		4
.L_4:
        /*0018*/ 	.byte	0x04, 0x11
        /*001a*/ 	.short	(.L_6 - .L_5)
	.align		4
.L_5:
        /*001c*/ 	.word	index@(triton_poi_fused_log_mul_neg_new_ones_sum_view_2)
        /*0020*/ 	.word	0x00000000


	//----- nvinfo : EIATTR_MIN_STACK_SIZE
	.align		4
.L_6:
        /*0024*/ 	.byte	0x04, 0x12
        /*0026*/ 	.short	(.L_8 - .L_7)
	.align		4
.L_7:
        /*0028*/ 	.word	index@(triton_poi_fused_log_mul_neg_new_ones_sum_view_2)
        /*002c*/ 	.word	0x00000000
.L_8:


//--------------------- .nv.info.triton_poi_fused_log_mul_neg_new_ones_sum_view_2 --------------------------
	.section	.nv.info.triton_poi_fused_log_mul_neg_new_ones_sum_view_2,"",@"SHT_CUDA_INFO"
	.sectionflags	@""
	.align	4


	//----- nvinfo : EIATTR_CUDA_API_VERSION
	.align		4
        /*0000*/ 	.byte	0x04, 0x37
        /*0002*/ 	.short	(.L_10 - .L_9)
.L_9:
        /*0004*/ 	.word	0x0000007c


	//----- nvinfo : EIATTR_KPARAM_INFO
	.align		4
.L_10:
        /*0008*/ 	.byte	0x04, 0x17
        /*000a*/ 	.short	(.L_12 - .L_11)
.L_11:
        /*000c*/ 	.word	0x00000000
        /*0010*/ 	.short	0x0002
        /*0012*/ 	.short	0x0010
        /*0014*/ 	.byte	0x00, 0xf0, 0x11, 0x00


	//----- nvinfo : EIATTR_KPARAM_INFO
	.align		4
.L_12:
        /*0018*/ 	.byte	0x04, 0x17
        /*001a*/ 	.short	(.L_14 - .L_13)
.L_13:
        /*001c*/ 	.word	0x00000000
        /*0020*/ 	.short	0x0001
        /*0022*/ 	.short	0x0008
        /*0024*/ 	.byte	0x00, 0xf4, 0x21, 0x00


	//----- nvinfo : EIATTR_KPARAM_INFO
	.align		4
.L_14:
        /*0028*/ 	.byte	0x04, 0x17
        /*002a*/ 	.short	(.L_16 - .L_15)
.L_15:
        /*002c*/ 	.word	0x00000000
        /*0030*/ 	.short	0x0000
        /*0032*/ 	.short	0x0000
        /*0034*/ 	.byte	0x00, 0xf4, 0x21, 0x00


	//----- nvinfo : EIATTR_SPARSE_MMA_MASK
	.align		4
.L_16:
        /*0038*/ 	.byte	0x03, 0x50
        /*003a*/ 	.short	0x0000


	//----- nvinfo : EIATTR_MAXREG_COUNT
	.align		4
        /*003c*/ 	.byte	0x03, 0x1b
        /*003e*/ 	.short	0x00ff


	//----- nvinfo : EIATTR_EXIT_INSTR_OFFSETS
	.align		4
        /*0040*/ 	.byte	0x04, 0x1c
        /*0042*/ 	.short	(.L_18 - .L_17)


	//   ....[0]....
.L_17:
        /*0044*/ 	.word	0x00000780


	//   ....[1]....
        /*0048*/ 	.word	0x000007a0


	//----- nvinfo : EIATTR_REQNTID
	.align		4
.L_18:
        /*004c*/ 	.byte	0x04, 0x10
        /*004e*/ 	.short	(.L_20 - .L_19)
.L_19:
        /*0050*/ 	.word	0x00000020
        /*0054*/ 	.word	0x00000001
        /*0058*/ 	.word	0x00000001


	//----- nvinfo : EIATTR_CBANK_PARAM_SIZE
	.align		4
.L_20:
        /*005c*/ 	.byte	0x03, 0x19
        /*005e*/ 	.short	0x0014


	//----- nvinfo : EIATTR_PARAM_CBANK
	.align		4
        /*0060*/ 	.byte	0x04, 0x0a
        /*0062*/ 	.short	(.L_22 - .L_21)
	.align		4
.L_21:
        /*0064*/ 	.word	index@(.nv.constant0.triton_poi_fused_log_mul_neg_new_ones_sum_view_2)
        /*0068*/ 	.short	0x0210
        /*006a*/ 	.short	0x0014


	//----- nvinfo : EIATTR_SW_WAR
	.align		4
.L_22:
        /*006c*/ 	.byte	0x04, 0x36
        /*006e*/ 	.short	(.L_24 - .L_23)
.L_23:
        /*0070*/ 	.word	0x00000008
.L_24:


//--------------------- .nv.callgraph             --------------------------
	.section	.nv.callgraph,"",@"SHT_CUDA_CALLGRAPH"
	.align	4
	.sectionentsize	8
	.align		4
        /*0000*/ 	.word	0x00000000
	.align		4
        /*0004*/ 	.word	0xffffffff
	.align		4
        /*0008*/ 	.word	0x00000000
	.align		4
        /*000c*/ 	.word	0xfffffffe
	.align		4
        /*0010*/ 	.word	0x00000000
	.align		4
        /*0014*/ 	.word	0xfffffffd
	.align		4
        /*0018*/ 	.word	0x00000000
	.align		4
        /*001c*/ 	.word	0xfffffffc


//--------------------- .nv.constant4             --------------------------
	.section	.nv.constant4,"a",@progbits
	.align	8
	.align		8
.nv.constant4:
        /*0000*/ 	.dword	_$_str


//--------------------- .text.triton_poi_fused_log_mul_neg_new_ones_sum_view_2 --------------------------
	.section	.text.triton_poi_fused_log_mul_neg_new_ones_sum_view_2,"ax",@progbits
	.align	128
        .global         triton_poi_fused_log_mul_neg_new_ones_sum_view_2
        .type           triton_poi_fused_log_mul_neg_new_ones_sum_view_2,@function
        .size           triton_poi_fused_log_mul_neg_new_ones_sum_view_2,(.L_x_1 - triton_poi_fused_log_mul_neg_new_ones_sum_view_2)
        .other          triton_poi_fused_log_mul_neg_new_ones_sum_view_2,@"STO_CUDA_ENTRY STV_DEFAULT"
triton_poi_fused_log_mul_neg_new_ones_sum_view_2:
.text.triton_poi_fused_log_mul_neg_new_ones_sum_view_2:
[----:B------:R-:W0:Y:S02]  /*0000*/  LDC R1, c[0x0][0x28] ;  /* 0x00000a00ff017b82 */ /* 0x000e240000000800 */
[----:B------:R-:W1:Y:S01]  /*0010*/  LDC.64 R4, c[0x0][0x210] ;  /* 0x00008400ff047b82 */ /* 0x000e620000000a00 */
[----:B------:R-:W-:Y:S02]  /*0020*/  ULDC.64 UR4, c[0x0][0x208] ;  /* 0x0000820000047ab9 */ /* 0x000fe40000000a00 */
[----:B-1----:R-:W2:Y:S04]  /*0030*/  LDG.E R3, desc[UR4][R4.64] ;  /* 0x0000000404037981 */ /* 0x002ea8000c1e1900 */
[----:B------:R-:W3:Y:S04]  /*0040*/  LDG.E R6, desc[UR4][R4.64+0x4] ;  /* 0x0000040404067981 */ /* 0x000ee8000c1e1900 */
[----:B------:R-:W4:Y:S04]  /*0050*/  LDG.E R0, desc[UR4][R4.64+0x8] ;  /* 0x0000080404007981 */ /* 0x000f28000c1e1900 */
[----:B------:R1:W5:Y:S01]  /*0060*/  LDG.E R2, desc[UR4][R4.64+0xc] ;  /* 0x00000c0404027981 */ /* 0x000362000c1e1900 */
[----:B------:R-:W-:Y:S01]  /*0070*/  HFMA2.MMA R15, -RZ, RZ, 1.5048828125, 33.21875 ;  /* 0x3e055027ff0f7435 */ /* 0x000fe200000001ff */
[----:B--2---:R-:W-:-:S02]  /*0080*/  FSETP.GEU.AND P1, PT, R3, 1.175494350822287508e-38, PT ;  /* 0x008000000300780b */ /* 0x004fc40003f2e000 */
[----:B---3--:R-:W-:Y:S02]  /*0090*/  FSETP.GEU.AND P2, PT, R6, 1.175494350822287508e-38, PT ;  /* 0x008000000600780b */ /* 0x008fe40003f4e000 */
[----:B----4-:R-:W-:-:S09]  /*00a0*/  FSETP.GEU.AND P0, PT, R0, 1.175494350822287508e-38, PT ;  /* 0x008000000000780b */ /* 0x010fd20003f0e000 */
[----:B------:R-:W-:Y:S02]  /*00b0*/  @!P1 FMUL R3, R3, 8388608 ;  /* 0x4b00000003039820 */ /* 0x000fe40000400000 */
[----:B------:R-:W-:-:S03]  /*00c0*/  @!P2 FMUL R6, R6, 8388608 ;  /* 0x4b0000000606a820 */ /* 0x000fc60000400000 */
[----:B------:R-:W-:Y:S02]  /*00d0*/  IADD3 R7, R3, -0x3f2aaaab, RZ ;  /* 0xc0d5555503077810 */ /* 0x000fe40007ffe0ff */
[----:B------:R-:W-:Y:S01]  /*00e0*/  ISETP.GE.U32.AND P4, PT, R3, 0x7f800000, PT ;  /* 0x7f8000000300780c */ /* 0x000fe20003f86070 */
[----:B------:R-:W-:Y:S01]  /*00f0*/  @!P0 FMUL R0, R0, 8388608 ;  /* 0x4b00000000008820 */ /* 0x000fe20000400000 */
[----:B------:R-:W-:Y:S02]  /*0100*/  LOP3.LUT R8, R7, 0xff800000, RZ, 0xc0, !PT ;  /* 0xff80000007087812 */ /* 0x000fe400078ec0ff */
[----:B-1----:R-:W-:Y:S02]  /*0110*/  IADD3 R4, R6, -0x3f2aaaab, RZ ;  /* 0xc0d5555506047810 */ /* 0x002fe40007ffe0ff */
[----:B------:R-:W-:Y:S02]  /*0120*/  IADD3 R7, R3, -R8, RZ ;  /* 0x8000000803077210 */ /* 0x000fe40007ffe0ff */
[----:B------:R-:W-:-:S02]  /*0130*/  LOP3.LUT R9, R4, 0xff800000, RZ, 0xc0, !PT ;  /* 0xff80000004097812 */ /* 0x000fc400078ec0ff */
[----:B------:R-:W-:Y:S01]  /*0140*/  I2FP.F32.S32 R5, R8 ;  /* 0x0000000800057245 */ /* 0x000fe20000201400 */
[----:B------:R-:W-:Y:S01]  /*0150*/  FADD R7, R7, -1 ;  /* 0xbf80000007077421 */ /* 0x000fe20000000000 */
[----:B------:R-:W-:Y:S02]  /*0160*/  IADD3 R4, R6, -R9, RZ ;  /* 0x8000000906047210 */ /* 0x000fe40007ffe0ff */
[----:B------:R-:W-:Y:S01]  /*0170*/  ISETP.GE.U32.AND P3, PT, R6, 0x7f800000, PT ;  /* 0x7f8000000600780c */ /* 0x000fe20003f66070 */
[CC--:B------:R-:W-:Y:S01]  /*0180*/  FFMA.FTZ R10, R7.reuse, -R15.reuse, 0.14084610342979431152 ;  /* 0x3e1039f6070a7423 */ /* 0x0c0fe2000001080f */
[----:B------:R-:W-:Y:S01]  /*0190*/  @P4 MOV R16, 0x7f800000 ;  /* 0x7f80000000104802 */ /* 0x000fe20000000f00 */
[----:B------:R-:W-:Y:S01]  /*01a0*/  FADD R11, R4, -1 ;  /* 0xbf800000040b7421 */ /* 0x000fe20000000000 */
[----:B------:R-:W-:Y:S01]  /*01b0*/  FSEL R4, RZ, -23, P1 ;  /* 0xc1b80000ff047808 */ /* 0x000fe20000800000 */
[----:B------:R-:W-:Y:S01]  /*01c0*/  FFMA.FTZ R10, R7, R10, -0.12148627638816833496 ;  /* 0xbdf8cdcc070a7423 */ /* 0x000fe2000001000a */
[----:B-----5:R-:W-:Y:S01]  /*01d0*/  FSETP.GEU.AND P1, PT, R2, 1.175494350822287508e-38, PT ;  /* 0x008000000200780b */ /* 0x020fe20003f2e000 */
[----:B------:R-:W-:-:S02]  /*01e0*/  FFMA.FTZ R8, R11, -R15, 0.14084610342979431152 ;  /* 0x3e1039f60b087423 */ /* 0x000fc4000001080f */
[----:B------:R-:W-:Y:S01]  /*01f0*/  FFMA.FTZ R10, R7, R10, 0.13980610668659210205 ;  /* 0x3e0f2955070a7423 */ /* 0x000fe2000001000a */
[----:B------:R-:W-:Y:S01]  /*0200*/  FFMA.FTZ R4, R5, 1.1920928955078125e-07, R4 ;  /* 0x3400000005047823 */ /* 0x000fe20000010004 */
[----:B------:R-:W-:Y:S01]  /*0210*/  FFMA.FTZ R8, R11, R8, -0.12148627638816833496 ;  /* 0xbdf8cdcc0b087423 */ /* 0x000fe20000010008 */
[----:B------:R-:W-:Y:S01]  /*0220*/  FSEL R5, RZ, -23, P2 ;  /* 0xc1b80000ff057808 */ /* 0x000fe20001000000 */
[----:B------:R-:W-:Y:S01]  /*0230*/  FFMA.FTZ R10, R7, R10, -0.16684235632419586182 ;  /* 0xbe2ad8b9070a7423 */ /* 0x000fe2000001000a */
[----:B------:R-:W-:Y:S01]  /*0240*/  FSETP.NEU.AND P2, PT, R3, RZ, PT ;  /* 0x000000ff0300720b */ /* 0x000fe20003f4d000 */
[----:B------:R-:W-:Y:S02]  /*0250*/  FFMA.FTZ R8, R11, R8, 0.13980610668659210205 ;  /* 0x3e0f29550b087423 */ /* 0x000fe40000010008 */
[----:B------:R-:W-:Y:S02]  /*0260*/  FFMA.FTZ R10, R7, R10, 0.20012299716472625732 ;  /* 0x3e4ced0b070a7423 */ /* 0x000fe4000001000a */
[----:B------:R-:W-:Y:S01]  /*0270*/  FFMA.FTZ R8, R11, R8, -0.16684235632419586182 ;  /* 0xbe2ad8b90b087423 */ /* 0x000fe20000010008 */
[----:B------:R-:W-:Y:S01]  /*0280*/  @!P1 FMUL R2, R2, 8388608 ;  /* 0x4b00000002029820 */ /* 0x000fe20000400000 */
[----:B------:R-:W-:-:S02]  /*0290*/  FFMA.FTZ R10, R7, R10, -0.24999669194221496582 ;  /* 0xbe7fff22070a7423 */ /* 0x000fc4000001000a */
[----:B------:R-:W-:Y:S02]  /*02a0*/  FFMA.FTZ R8, R11, R8, 0.20012299716472625732 ;  /* 0x3e4ced0b0b087423 */ /* 0x000fe40000010008 */
[----:B------:R-:W-:Y:S01]  /*02b0*/  FFMA.FTZ R10, R7, R10, 0.33333182334899902344 ;  /* 0x3eaaaa78070a7423 */ /* 0x000fe2000001000a */
[----:B------:R-:W-:Y:S01]  /*02c0*/  IADD3 R12, R2, -0x3f2aaaab, RZ ;  /* 0xc0d55555020c7810 */ /* 0x000fe20007ffe0ff */
[----:B------:R-:W-:Y:S02]  /*02d0*/  FFMA.FTZ R8, R11, R8, -0.24999669194221496582 ;  /* 0xbe7fff220b087423 */ /* 0x000fe40000010008 */
[----:B------:R-:W-:Y:S01]  /*02e0*/  FFMA.FTZ R10, R7, R10, -0.5 ;  /* 0xbf000000070a7423 */ /* 0x000fe2000001000a */
[----:B------:R-:W-:Y:S01]  /*02f0*/  LOP3.LUT R13, R12, 0xff800000, RZ, 0xc0, !PT ;  /* 0xff8000000c0d7812 */ /* 0x000fe200078ec0ff */
[----:B------:R-:W-:Y:S02]  /*0300*/  FFMA.FTZ R8, R11, R8, 0.33333182334899902344 ;  /* 0x3eaaaa780b087423 */ /* 0x000fe40000010008 */
[----:B------:R-:W-:Y:S01]  /*0310*/  FMUL R10, R7, R10 ;  /* 0x0000000a070a7220 */ /* 0x000fe20000400000 */
[----:B------:R-:W-:-:S02]  /*0320*/  IADD3 R14, R2, -R13, RZ ;  /* 0x8000000d020e7210 */ /* 0x000fc40007ffe0ff */
[----:B------:R-:W-:Y:S01]  /*0330*/  I2FP.F32.S32 R13, R13 ;  /* 0x0000000d000d7245 */ /* 0x000fe20000201400 */
[----:B------:R-:W-:Y:S02]  /*0340*/  FFMA.FTZ R7, R7, R10, R7 ;  /* 0x0000000a07077223 */ /* 0x000fe40000010007 */
[----:B------:R-:W-:Y:S02]  /*0350*/  FADD R14, R14, -1 ;  /* 0xbf8000000e0e7421 */ /* 0x000fe40000000000 */
[----:B------:R-:W-:Y:S01]  /*0360*/  FFMA.FTZ R4, R4, 0.69314718246459960938, R7 ;  /* 0x3f31721804047823 */ /* 0x000fe20000010007 */
[----:B------:R-:W-:Y:S01]  /*0370*/  IADD3 R7, R0, -0x3f2aaaab, RZ ;  /* 0xc0d5555500077810 */ /* 0x000fe20007ffe0ff */
[----:B------:R-:W-:Y:S01]  /*0380*/  @P4 FFMA.FTZ R4, R3, R16, +INF ;  /* 0x7f80000003044423 */ /* 0x000fe20000010010 */
[----:B------:R-:W-:Y:S01]  /*0390*/  FFMA.FTZ R3, R14, -R15, 0.14084610342979431152 ;  /* 0x3e1039f60e037423 */ /* 0x000fe2000001080f */
[----:B------:R-:W-:Y:S02]  /*03a0*/  FSETP.NEU.AND P4, PT, R6, RZ, PT ;  /* 0x000000ff0600720b */ /* 0x000fe40003f8d000 */
[----:B------:R-:W-:Y:S01]  /*03b0*/  LOP3.LUT R7, R7, 0xff800000, RZ, 0xc0, !PT ;  /* 0xff80000007077812 */ /* 0x000fe200078ec0ff */
[----:B------:R-:W-:-:S03]  /*03c0*/  FFMA.FTZ R3, R14, R3, -0.12148627638816833496 ;  /* 0xbdf8cdcc0e037423 */ /* 0x000fc60000010003 */
[----:B------:R-:W-:Y:S01]  /*03d0*/  IADD3 R10, R0, -R7, RZ ;  /* 0x80000007000a7210 */ /* 0x000fe20007ffe0ff */
[----:B------:R-:W-:-:S04]  /*03e0*/  FFMA.FTZ R3, R14, R3, 0.13980610668659210205 ;  /* 0x3e0f29550e037423 */ /* 0x000fc80000010003 */
[----:B------:R-:W-:Y:S01]  /*03f0*/  FADD R12, R10, -1 ;  /* 0xbf8000000a0c7421 */ /* 0x000fe20000000000 */
[C---:B------:R-:W-:Y:S01]  /*0400*/  FFMA.FTZ R10, R11.reuse, R8, -0.5 ;  /* 0xbf0000000b0a7423 */ /* 0x040fe20000010008 */
[----:B------:R-:W-:Y:S02]  /*0410*/  I2FP.F32.S32 R8, R9 ;  /* 0x0000000900087245 */ /* 0x000fe40000201400 */
[----:B------:R-:W-:Y:S01]  /*0420*/  FFMA.FTZ R9, R12, -R15, 0.14084610342979431152 ;  /* 0x3e1039f60c097423 */ /* 0x000fe2000001080f */
[C---:B------:R-:W-:Y:S01]  /*0430*/  FMUL R10, R11.reuse, R10 ;  /* 0x0000000a0b0a7220 */ /* 0x040fe20000400000 */
[----:B------:R-:W1:Y:S01]  /*0440*/  S2R R15, SR_CTAID.X ;  /* 0x00000000000f7919 */ /* 0x000e620000002500 */
[----:B------:R-:W-:Y:S01]  /*0450*/  FFMA.FTZ R5, R8, 1.1920928955078125e-07, R5 ;  /* 0x3400000008057823 */ /* 0x000fe20000010005 */
[C---:B------:R-:W-:Y:S01]  /*0460*/  FFMA.FTZ R9, R12.reuse, R9, -0.12148627638816833496 ;  /* 0xbdf8cdcc0c097423 */ /* 0x040fe20000010009 */
[----:B------:R-:W-:Y:S01]  /*0470*/  FFMA.FTZ R10, R11, R10, R11 ;  /* 0x0000000a0b0a7223 */ /* 0x000fe2000001000b */
[----:B------:R-:W2:Y:S01]  /*0480*/  S2R R8, SR_TID.X ;  /* 0x0000000000087919 */ /* 0x000ea20000002100 */
[----:B------:R-:W-:Y:S01]  /*0490*/  @P3 MOV R11, 0x7f800000 ;  /* 0x7f800000000b3802 */ /* 0x000fe20000000f00 */
[----:B------:R-:W-:Y:S01]  /*04a0*/  FFMA.FTZ R9, R12, R9, 0.13980610668659210205 ;  /* 0x3e0f29550c097423 */ /* 0x000fe20000010009 */
[----:B------:R-:W-:-:S03]  /*04b0*/  FFMA.FTZ R5, R5, 0.69314718246459960938, R10 ;  /* 0x3f31721805057823 */ /* 0x000fc6000001000a */
[----:B------:R-:W-:Y:S01]  /*04c0*/  FFMA.FTZ R9, R12, R9, -0.16684235632419586182 ;  /* 0xbe2ad8b90c097423 */ /* 0x000fe20000010009 */
[----:B------:R-:W-:Y:S01]  /*04d0*/  @P3 FFMA.FTZ R5, R6, R11, +INF ;  /* 0x7f80000006053423 */ /* 0x000fe2000001000b */
[----:B------:R-:W-:Y:S01]  /*04e0*/  FFMA.FTZ R11, R14, R3, -0.16684235632419586182 ;  /* 0xbe2ad8b90e0b7423 */ /* 0x000fe20000010003 */
[----:B------:R-:W-:Y:S01]  /*04f0*/  FSEL R3, RZ, -23, P0 ;  /* 0xc1b80000ff037808 */ /* 0x000fe20000000000 */
[----:B------:R-:W-:Y:S01]  /*0500*/  FFMA.FTZ R9, R12, R9, 0.20012299716472625732 ;  /* 0x3e4ced0b0c097423 */ /* 0x000fe20000010009 */
[----:B------:R-:W-:Y:S01]  /*0510*/  ISETP.GE.U32.AND P0, PT, R0, 0x7f800000, PT ;  /* 0x7f8000000000780c */ /* 0x000fe20003f06070 */
[----:B------:R-:W-:Y:S01]  /*0520*/  FFMA.FTZ R11, R14, R11, 0.20012299716472625732 ;  /* 0x3e4ced0b0e0b7423 */ /* 0x000fe2000001000b */
[----:B------:R-:W-:Y:S01]  /*0530*/  FSEL R6, R4, -INF , P2 ;  /* 0xff80000004067808 */ /* 0x000fe20001000000 */
[----:B------:R-:W-:Y:S01]  /*0540*/  FFMA.FTZ R9, R12, R9, -0.24999669194221496582 ;  /* 0xbe7fff220c097423 */ /* 0x000fe20000010009 */
[----:B------:R-:W-:Y:S01]  /*0550*/  I2FP.F32.S32 R4, R7 ;  /* 0x0000000700047245 */ /* 0x000fe20000201400 */
[----:B------:R-:W-:Y:S01]  /*0560*/  FFMA.FTZ R11, R14, R11, -0.24999669194221496582 ;  /* 0xbe7fff220e0b7423 */ /* 0x000fe2000001000b */
[----:B------:R-:W-:Y:S01]  /*0570*/  ISETP.GE.U32.AND P2, PT, R2, 0x7f800000, PT ;  /* 0x7f8000000200780c */ /* 0x000fe20003f46070 */
[----:B------:R-:W-:Y:S01]  /*0580*/  FFMA.FTZ R9, R12, R9, 0.33333182334899902344 ;  /* 0x3eaaaa780c097423 */ /* 0x000fe20000010009 */
[----:B------:R-:W-:Y:S01]  /*0590*/  FSEL R5, R5, -INF , P4 ;  /* 0xff80000005057808 */ /* 0x000fe20002000000 */
[----:B------:R-:W-:Y:S01]  /*05a0*/  FFMA.FTZ R11, R14, R11, 0.33333182334899902344 ;  /* 0x3eaaaa780e0b7423 */ /* 0x000fe2000001000b */
[----:B------:R-:W-:Y:S01]  /*05b0*/  FFMA.FTZ R3, R4, 1.1920928955078125e-07, R3 ;  /* 0x3400000004037823 */ /* 0x000fe20000010003 */
[----:B------:R-:W-:-:S02]  /*05c0*/  FFMA.FTZ R9, R12, R9, -0.5 ;  /* 0xbf0000000c097423 */ /* 0x000fc40000010009 */
[----:B------:R-:W-:Y:S01]  /*05d0*/  FFMA.FTZ R11, R14, R11, -0.5 ;  /* 0xbf0000000e0b7423 */ /* 0x000fe2000001000b */
[----:B------:R-:W-:Y:S01]  /*05e0*/  FADD R7, R6, R5 ;  /* 0x0000000506077221 */ /* 0x000fe20000000000 */
[----:B------:R-:W-:Y:S01]  /*05f0*/  FMUL R9, R12, R9 ;  /* 0x000000090c097220 */ /* 0x000fe20000400000 */
[----:B------:R-:W-:Y:S01]  /*0600*/  FSEL R6, RZ, -23, P1 ;  /* 0xc1b80000ff067808 */ /* 0x000fe20000800000 */
[----:B------:R-:W3:Y:S01]  /*0610*/  LDC.64 R4, c[0x0][0x218] ;  /* 0x00008600ff047b82 */ /* 0x000ee20000000a00 */
[----:B------:R-:W-:Y:S01]  /*0620*/  FSETP.NEU.AND P1, PT, R0, RZ, PT ;  /* 0x000000ff0000720b */ /* 0x000fe20003f2d000 */
[----:B------:R-:W-:Y:S01]  /*0630*/  FFMA.FTZ R12, R12, R9, R12 ;  /* 0x000000090c0c7223 */ /* 0x000fe2000001000c */
[----:B------:R-:W-:Y:S01]  /*0640*/  @P0 MOV R9, 0x7f800000 ;  /* 0x7f80000000090802 */ /* 0x000fe20000000f00 */
[----:B------:R-:W-:Y:S01]  /*0650*/  FMUL R11, R14, R11 ;  /* 0x0000000b0e0b7220 */ /* 0x000fe20000400000 */
[----:B------:R-:W-:Y:S01]  /*0660*/  FFMA.FTZ R6, R13, 1.1920928955078125e-07, R6 ;  /* 0x340000000d067823 */ /* 0x000fe20000010006 */
[----:B------:R-:W-:-:S02]  /*0670*/  FFMA.FTZ R3, R3, 0.69314718246459960938, R12 ;  /* 0x3f31721803037823 */ /* 0x000fc4000001000c */
[----:B------:R-:W-:Y:S01]  /*0680*/  @P0 FFMA.FTZ R3, R0, R9, +INF ;  /* 0x7f80000000030423 */ /* 0x000fe20000010009 */
[----:B--2---:R-:W-:Y:S01]  /*0690*/  LOP3.LUT P0, RZ, R8, 0x1c, RZ, 0xc0, !PT ;  /* 0x0000001c08ff7812 */ /* 0x004fe2000780c0ff */
[----:B------:R-:W-:Y:S01]  /*06a0*/  FFMA.FTZ R11, R14, R11, R14 ;  /* 0x0000000b0e0b7223 */ /* 0x000fe2000001000e */
[----:B------:R-:W-:Y:S02]  /*06b0*/  LOP3.LUT R8, R8, 0x3, RZ, 0xc0, !PT ;  /* 0x0000000308087812 */ /* 0x000fe400078ec0ff */
[----:B------:R-:W-:Y:S01]  /*06c0*/  FSEL R0, R3, -INF , P1 ;  /* 0xff80000003007808 */ /* 0x000fe20000800000 */
[----:B------:R-:W-:Y:S01]  /*06d0*/  FFMA.FTZ R6, R6, 0.69314718246459960938, R11 ;  /* 0x3f31721806067823 */ /* 0x000fe2000001000b */
[----:B------:R-:W-:Y:S02]  /*06e0*/  @P2 MOV R9, 0x7f800000 ;  /* 0x7f80000000092802 */ /* 0x000fe40000000f00 */
[----:B-1----:R-:W-:Y:S01]  /*06f0*/  LEA R3, R15, R8, 0x2 ;  /* 0x000000080f037211 */ /* 0x002fe200078e10ff */
[----:B------:R-:W-:Y:S01]  /*0700*/  FADD R0, R7, R0 ;  /* 0x0000000007007221 */ /* 0x000fe20000000000 */
[C---:B------:R-:W-:Y:S01]  /*0710*/  FSETP.NEU.AND P1, PT, R2.reuse, RZ, PT ;  /* 0x000000ff0200720b */ /* 0x040fe20003f2d000 */
[----:B------:R-:W-:Y:S01]  /*0720*/  @P2 FFMA.FTZ R6, R2, R9, +INF ;  /* 0x7f80000002062423 */ /* 0x000fe20000010009 */
[C---:B------:R-:W-:Y:S01]  /*0730*/  ISETP.LT.AND P0, PT, R3.reuse, 0x4, !P0 ;  /* 0x000000040300780c */ /* 0x040fe20004701270 */
[----:B---3--:R-:W-:-:S03]  /*0740*/  IMAD.WIDE R2, R3, 0x4, R4 ;  /* 0x0000000403027825 */ /* 0x008fc600078e0204 */
[----:B------:R-:W-:-:S05]  /*0750*/  FSEL R7, R6, -INF , P1 ;  /* 0xff80000006077808 */ /* 0x000fca0000800000 */
[----:B------:R-:W-:-:S04]  /*0760*/  FADD R0, R0, R7 ;  /* 0x0000000700007221 */ /* 0x000fc80000000000 */
[----:B------:R-:W-:Y:S01]  /*0770*/  FADD R5, RZ, -R0 ;  /* 0x80000000ff057221 */ /* 0x000fe20000000000 */
[----:B------:R-:W-:Y:S06]  /*0780*/  @!P0 EXIT ;  /* 0x000000000000894d */ /* 0x000fec0003800000 */
[----:B------:R-:W-:Y:S01]  /*0790*/  STG.E desc[UR4][R2.64], R5 ;  /* 0x0000000502007986 */ /* 0x000fe2000c101904 */
[----:B------:R-:W-:Y:S05]  /*07a0*/  EXIT ;  /* 0x000000000000794d */ /* 0x000fea0003800000 */
.L_x_0:
[----:B------:R-:W-:-:S00]  /*07b0*/  BRA `(.L_x_0) ;  /* 0xfffffffc00fc7947 */ /* 0x000fc0000383ffff */
[----:B------:R-:W-:-:S00]  /*07c0*/  NOP ;  /* 0x0000000000007918 */ /* 0x000fc00000000000 */
        /* <DEDUP_REMOVED lines=11> */
.L_x_1:


//--------------------- .nv.global.init           --------------------------
	.section	.nv.global.init,"aw",@progbits
.nv.global.init:
	.type		_$_str,@object
	.size		_$_str,(.L_0 - _$_str)
_$_str:
        /*0000*/ 	.byte	0x5f, 0x5f, 0x43, 0x55, 0x44, 0x41, 0x5f, 0x46, 0x54, 0x5a, 0x00
.L_0:


//--------------------- .nv.constant0.triton_poi_fused_log_mul_neg_new_ones_sum_view_2 --------------------------
	.section	.nv.constant0.triton_poi_fused_log_mul_neg_new_ones_sum_view_2,"a",@progbits
	.sectionflags	@""
	.align	4
.nv.constant0.triton_poi_fused_log_mul_neg_new_ones_sum_view_2:
	.zero		548
